//
// Generated by NVIDIA NVVM Compiler
//
// Compiler Build ID: CL-36424714
// Cuda compilation tools, release 13.0, V13.0.88
// Based on NVVM 20.0.0
//

.version 9.0
.target sm_100
.address_size 64


.entry _Z10_pack_trilPdS_i(
	.param .u64 .ptr .align 1 _Z10_pack_trilPdS_i_param_0,
	.param .u64 .ptr .align 1 _Z10_pack_trilPdS_i_param_1,
	.param .u32 _Z10_pack_trilPdS_i_param_2
)
{
	.reg .pred 	%p<4>;
	.reg .b32 	%r<22>;
	.reg .b64 	%rd<9>;
	.reg .b64 	%fd<2>;

	ld.param.u64 	%rd1, [_Z10_pack_trilPdS_i_param_0];
	ld.param.u64 	%rd2, [_Z10_pack_trilPdS_i_param_1];
	ld.param.u32 	%r3, [_Z10_pack_trilPdS_i_param_2];
	mov.u32 	%r4, %ctaid.x;
	mov.u32 	%r5, %ntid.x;
	mov.u32 	%r6, %tid.x;
	mad.lo.s32 	%r1, %r4, %r5, %r6;
	mov.u32 	%r7, %ctaid.y;
	mov.u32 	%r8, %ntid.y;
	mov.u32 	%r9, %tid.y;
	mad.lo.s32 	%r2, %r7, %r8, %r9;
	max.s32 	%r10, %r2, %r1;
	setp.ge.s32 	%p1, %r10, %r3;
	setp.lt.s32 	%p2, %r2, %r1;
	or.pred  	%p3, %p2, %p1;
	@%p3 bra 	$L__BB0_2;
	cvta.to.global.u64 	%rd3, %rd2;
	cvta.to.global.u64 	%rd4, %rd1;
	mad.lo.s32 	%r11, %r3, %r3, %r3;
	shr.u32 	%r12, %r11, 31;
	add.s32 	%r13, %r11, %r12;
	shr.s32 	%r14, %r13, 1;
	mov.u32 	%r15, %ctaid.z;
	mad.lo.s32 	%r16, %r2, %r2, %r2;
	shr.u32 	%r17, %r16, 1;
	add.s32 	%r18, %r17, %r1;
	mad.lo.s32 	%r19, %r3, %r15, %r2;
	mad.lo.s32 	%r20, %r19, %r3, %r1;
	mul.wide.s32 	%rd5, %r20, 8;
	add.s64 	%rd6, %rd3, %rd5;
	ld.global.f64 	%fd1, [%rd6];
	mad.lo.s32 	%r21, %r14, %r15, %r18;
	mul.wide.s32 	%rd7, %r21, 8;
	add.s64 	%rd8, %rd4, %rd7;
	st.global.f64 	[%rd8], %fd1;
$L__BB0_2:
	ret;

}
.entry _Z12_unpack_trilPdS_i(
	.param .u64 .ptr .align 1 _Z12_unpack_trilPdS_i_param_0,
	.param .u64 .ptr .align 1 _Z12_unpack_trilPdS_i_param_1,
	.param .u32 _Z12_unpack_trilPdS_i_param_2
)
{
	.reg .pred 	%p<4>;
	.reg .b32 	%r<22>;
	.reg .b64 	%rd<9>;
	.reg .b64 	%fd<2>;

	ld.param.u64 	%rd1, [_Z12_unpack_trilPdS_i_param_0];
	ld.param.u64 	%rd2, [_Z12_unpack_trilPdS_i_param_1];
	ld.param.u32 	%r3, [_Z12_unpack_trilPdS_i_param_2];
	mov.u32 	%r4, %ctaid.x;
	mov.u32 	%r5, %ntid.x;
	mov.u32 	%r6, %tid.x;
	mad.lo.s32 	%r1, %r4, %r5, %r6;
	mov.u32 	%r7, %ctaid.y;
	mov.u32 	%r8, %ntid.y;
	mov.u32 	%r9, %tid.y;
	mad.lo.s32 	%r2, %r7, %r8, %r9;
	max.s32 	%r10, %r2, %r1;
	setp.ge.s32 	%p1, %r10, %r3;
	setp.lt.s32 	%p2, %r2, %r1;
	or.pred  	%p3, %p2, %p1;
	@%p3 bra 	$L__BB1_2;
	cvta.to.global.u64 	%rd3, %rd1;
	cvta.to.global.u64 	%rd4, %rd2;
	mad.lo.s32 	%r11, %r3, %r3, %r3;
	shr.u32 	%r12, %r11, 31;
	add.s32 	%r13, %r11, %r12;
	shr.s32 	%r14, %r13, 1;
	mov.u32 	%r15, %ctaid.z;
	mad.lo.s32 	%r16, %r2, %r2, %r2;
	shr.u32 	%r17, %r16, 1;
	add.s32 	%r18, %r17, %r1;
	mad.lo.s32 	%r19, %r14, %r15, %r18;
	mul.wide.s32 	%rd5, %r19, 8;
	add.s64 	%rd6, %rd3, %rd5;
	ld.global.f64 	%fd1, [%rd6];
	mad.lo.s32 	%r20, %r3, %r15, %r2;
	mad.lo.s32 	%r21, %r20, %r3, %r1;
	mul.wide.s32 	%rd7, %r21, 8;
	add.s64 	%rd8, %rd4, %rd7;
	st.global.f64 	[%rd8], %fd1;
$L__BB1_2:
	ret;

}
.entry _Z14_fill_triu_symPdi(
	.param .u64 .ptr .align 1 _Z14_fill_triu_symPdi_param_0,
	.param .u32 _Z14_fill_triu_symPdi_param_1
)
{
	.reg .pred 	%p<4>;
	.reg .b32 	%r<18>;
	.reg .b64 	%rd<7>;
	.reg .b64 	%fd<2>;

	ld.param.u64 	%rd1, [_Z14_fill_triu_symPdi_param_0];
	ld.param.u32 	%r3, [_Z14_fill_triu_symPdi_param_1];
	mov.u32 	%r4, %ctaid.x;
	mov.u32 	%r5, %ntid.x;
	mov.u32 	%r6, %tid.x;
	mad.lo.s32 	%r1, %r4, %r5, %r6;
	mov.u32 	%r7, %ctaid.y;
	mov.u32 	%r8, %ntid.y;
	mov.u32 	%r9, %tid.y;
	mad.lo.s32 	%r2, %r7, %r8, %r9;
	max.s32 	%r10, %r2, %r1;
	setp.ge.s32 	%p1, %r10, %r3;
	setp.ge.s32 	%p2, %r2, %r1;
	or.pred  	%p3, %p2, %p1;
	@%p3 bra 	$L__BB2_2;
	cvta.to.global.u64 	%rd2, %rd1;
	mov.u32 	%r11, %ctaid.z;
	mul.lo.s32 	%r12, %r3, %r11;
	mul.lo.s32 	%r13, %r12, %r3;
	mad.lo.s32 	%r14, %r3, %r1, %r2;
	add.s32 	%r15, %r14, %r13;
	mul.wide.u32 	%rd3, %r15, 8;
	add.s64 	%rd4, %rd2, %rd3;
	ld.global.f64 	%fd1, [%rd4];
	mad.lo.s32 	%r16, %r3, %r2, %r1;
	add.s32 	%r17, %r16, %r13;
	mul.wide.u32 	%rd5, %r17, 8;
	add.s64 	%rd6, %rd2, %rd5;
	st.global.f64 	[%rd6], %fd1;
$L__BB2_2:
	ret;

}
.entry _Z18_fill_triu_antisymPdi(
	.param .u64 .ptr .align 1 _Z18_fill_triu_antisymPdi_param_0,
	.param .u32 _Z18_fill_triu_antisymPdi_param_1
)
{
	.reg .pred 	%p<4>;
	.reg .b32 	%r<18>;
	.reg .b64 	%rd<7>;
	.reg .b64 	%fd<3>;

	ld.param.u64 	%rd1, [_Z18_fill_triu_antisymPdi_param_0];
	ld.param.u32 	%r3, [_Z18_fill_triu_antisymPdi_param_1];
	mov.u32 	%r4, %ctaid.x;
	mov.u32 	%r5, %ntid.x;
	mov.u32 	%r6, %tid.x;
	mad.lo.s32 	%r1, %r4, %r5, %r6;
	mov.u32 	%r7, %ctaid.y;
	mov.u32 	%r8, %ntid.y;
	mov.u32 	%r9, %tid.y;
	mad.lo.s32 	%r2, %r7, %r8, %r9;
	max.s32 	%r10, %r2, %r1;
	setp.ge.s32 	%p1, %r10, %r3;
	setp.ge.s32 	%p2, %r2, %r1;
	or.pred  	%p3, %p2, %p1;
	@%p3 bra 	$L__BB3_2;
	cvta.to.global.u64 	%rd2, %rd1;
	mov.u32 	%r11, %ctaid.z;
	mul.lo.s32 	%r12, %r3, %r11;
	mul.lo.s32 	%r13, %r12, %r3;
	mad.lo.s32 	%r14, %r3, %r1, %r2;
	add.s32 	%r15, %r14, %r13;
	mul.wide.u32 	%rd3, %r15, 8;
	add.s64 	%rd4, %rd2, %rd3;
	ld.global.f64 	%fd1, [%rd4];
	neg.f64 	%fd2, %fd1;
	mad.lo.s32 	%r16, %r3, %r2, %r1;
	add.s32 	%r17, %r16, %r13;
	mul.wide.u32 	%rd5, %r17, 8;
	add.s64 	%rd6, %rd2, %rd5;
	st.global.f64 	[%rd6], %fd2;
$L__BB3_2:
	ret;

}
.entry _Z14_unpack_sparsePKdPKlS2_Pdiiiii(
	.param .u64 .ptr .align 1 _Z14_unpack_sparsePKdPKlS2_Pdiiiii_param_0,
	.param .u64 .ptr .align 1 _Z14_unpack_sparsePKdPKlS2_Pdiiiii_param_1,
	.param .u64 .ptr .align 1 _Z14_unpack_sparsePKdPKlS2_Pdiiiii_param_2,
	.param .u64 .ptr .align 1 _Z14_unpack_sparsePKdPKlS2_Pdiiiii_param_3,
	.param .u32 _Z14_unpack_sparsePKdPKlS2_Pdiiiii_param_4,
	.param .u32 _Z14_unpack_sparsePKdPKlS2_Pdiiiii_param_5,
	.param .u32 _Z14_unpack_sparsePKdPKlS2_Pdiiiii_param_6,
	.param .u32 _Z14_unpack_sparsePKdPKlS2_Pdiiiii_param_7,
	.param .u32 _Z14_unpack_sparsePKdPKlS2_Pdiiiii_param_8
)
{
	.reg .pred 	%p<4>;
	.reg .b32 	%r<25>;
	.reg .b64 	%rd<18>;
	.reg .b64 	%fd<2>;

	ld.param.u64 	%rd1, [_Z14_unpack_sparsePKdPKlS2_Pdiiiii_param_0];
	ld.param.u64 	%rd2, [_Z14_unpack_sparsePKdPKlS2_Pdiiiii_param_1];
	ld.param.u64 	%rd3, [_Z14_unpack_sparsePKdPKlS2_Pdiiiii_param_2];
	ld.param.u64 	%rd4, [_Z14_unpack_sparsePKdPKlS2_Pdiiiii_param_3];
	ld.param.u32 	%r4, [_Z14_unpack_sparsePKdPKlS2_Pdiiiii_param_4];
	ld.param.u32 	%r8, [_Z14_unpack_sparsePKdPKlS2_Pdiiiii_param_5];
	ld.param.u32 	%r5, [_Z14_unpack_sparsePKdPKlS2_Pdiiiii_param_6];
	ld.param.u32 	%r6, [_Z14_unpack_sparsePKdPKlS2_Pdiiiii_param_7];
	ld.param.u32 	%r7, [_Z14_unpack_sparsePKdPKlS2_Pdiiiii_param_8];
	mov.u32 	%r9, %ctaid.x;
	mov.u32 	%r10, %ntid.x;
	mov.u32 	%r11, %tid.x;
	mad.lo.s32 	%r1, %r9, %r10, %r11;
	mov.u32 	%r12, %ctaid.y;
	mov.u32 	%r13, %ntid.y;
	mov.u32 	%r14, %tid.y;
	mad.lo.s32 	%r2, %r12, %r13, %r14;
	add.s32 	%r3, %r6, %r2;
	setp.ge.s32 	%p1, %r3, %r7;
	setp.ge.s32 	%p2, %r1, %r8;
	or.pred  	%p3, %p2, %p1;
	@%p3 bra 	$L__BB4_2;
	cvta.to.global.u64 	%rd5, %rd2;
	cvta.to.global.u64 	%rd6, %rd3;
	cvta.to.global.u64 	%rd7, %rd1;
	cvta.to.global.u64 	%rd8, %rd4;
	mul.wide.s32 	%rd9, %r1, 8;
	add.s64 	%rd10, %rd5, %rd9;
	ld.global.u32 	%r15, [%rd10];
	add.s64 	%rd11, %rd6, %rd9;
	ld.global.u32 	%r16, [%rd11];
	mad.lo.s32 	%r17, %r5, %r1, %r3;
	mul.wide.s32 	%rd12, %r17, 8;
	add.s64 	%rd13, %rd7, %rd12;
	ld.global.f64 	%fd1, [%rd13];
	sub.s32 	%r18, %r7, %r6;
	mul.lo.s32 	%r19, %r18, %r15;
	add.s32 	%r20, %r19, %r2;
	mul.lo.s32 	%r21, %r18, %r16;
	mad.lo.s32 	%r22, %r21, %r4, %r20;
	mul.wide.s32 	%rd14, %r22, 8;
	add.s64 	%rd15, %rd8, %rd14;
	st.global.f64 	[%rd15], %fd1;
	add.s32 	%r23, %r21, %r2;
	mad.lo.s32 	%r24, %r19, %r4, %r23;
	mul.wide.s32 	%rd16, %r24, 8;
	add.s64 	%rd17, %rd8, %rd16;
	st.global.f64 	[%rd17], %fd1;
$L__BB4_2:
	ret;

}


// ===== COMPILED SASS (sm_100) =====

	.target	sm_100

	.elftype	@"ET_EXEC"


//--------------------- .note.nv.tkinfo           --------------------------
	.section	.note.nv.tkinfo,"",@"SHT_NOTE"
	.sectionflags	@"SHF_NOTE_NV_TKINFO"
	.tkinfo
        /*0018*/ 	.word	0x00000002
        /*0030*/ 	.string	""
        /*0030*/ 	.string	"ptxas"
        /*0030*/ 	.string	"Cuda compilation tools, release 13.0, V13.0.88"
        /*0030*/ 	.string	"Build cuda_13.0.r13.0/compiler.36424714_0"
        /*0030*/ 	.string	"-arch sm_100 -m 64 "



//--------------------- .note.nv.cuinfo           --------------------------
	.section	.note.nv.cuinfo,"",@"SHT_NOTE"
	.sectionflags	@"SHF_NOTE_NV_CUINFO"
        /*0018*/ 	.short	0x0002
        /*001a*/ 	.short	0x0064
        /*001c*/ 	.short	0x0082
	.zero		2


//--------------------- .nv.info                  --------------------------
	.section	.nv.info,"",@"SHT_CUDA_INFO"
	.align	4


	//----- nvinfo : EIATTR_REGCOUNT
	.align		4
        /*0000*/ 	.byte	0x04, 0x2f
        /*0002*/ 	.short	(.L_1 - .L_0)
	.align		4
.L_0:
        /*0004*/ 	.word	index@(_Z10_pack_trilPdS_i)
        /*0008*/ 	.word	0x0000000a


	//----- nvinfo : EIATTR_FRAME_SIZE
	.align		4
.L_1:
        /*000c*/ 	.byte	0x04, 0x11
        /*000e*/ 	.short	(.L_3 - .L_2)
	.align		4
.L_2:
        /*0010*/ 	.word	index@(_Z10_pack_trilPdS_i)
        /*0014*/ 	.word	0x00000000


	//----- nvinfo : EIATTR_REGCOUNT
	.align		4
.L_3:
        /*0018*/ 	.byte	0x04, 0x2f
        /*001a*/ 	.short	(.L_5 - .L_4)
	.align		4
.L_4:
        /*001c*/ 	.word	index@(_Z12_unpack_trilPdS_i)
        /*0020*/ 	.word	0x0000000a


	//----- nvinfo : EIATTR_FRAME_SIZE
	.align		4
.L_5:
        /*0024*/ 	.byte	0x04, 0x11
        /*0026*/ 	.short	(.L_7 - .L_6)
	.align		4
.L_6:
        /*0028*/ 	.word	index@(_Z12_unpack_trilPdS_i)
        /*002c*/ 	.word	0x00000000


	//----- nvinfo : EIATTR_REGCOUNT
	.align		4
.L_7:
        /*0030*/ 	.byte	0x04, 0x2f
        /*0032*/ 	.short	(.L_9 - .L_8)
	.align		4
.L_8:
        /*0034*/ 	.word	index@(_Z14_fill_triu_symPdi)
        /*0038*/ 	.word	0x0000000a


	//----- nvinfo : EIATTR_FRAME_SIZE
	.align		4
.L_9:
        /*003c*/ 	.byte	0x04, 0x11
        /*003e*/ 	.short	(.L_11 - .L_10)
	.align		4
.L_10:
        /*0040*/ 	.word	index@(_Z14_fill_triu_symPdi)
        /*0044*/ 	.word	0x00000000


	//----- nvinfo : EIATTR_REGCOUNT
	.align		4
.L_11:
        /*0048*/ 	.byte	0x04, 0x2f
        /*004a*/ 	.short	(.L_13 - .L_12)
	.align		4
.L_12:
        /*004c*/ 	.word	index@(_Z18_fill_triu_antisymPdi)
        /*0050*/ 	.word	0x0000000c


	//----- nvinfo : EIATTR_FRAME_SIZE
	.align		4
.L_13:
        /*0054*/ 	.byte	0x04, 0x11
        /*0056*/ 	.short	(.L_15 - .L_14)
	.align		4
.L_14:
        /*0058*/ 	.word	index@(_Z18_fill_triu_antisymPdi)
        /*005c*/ 	.word	0x00000000


	//----- nvinfo : EIATTR_REGCOUNT
	.align		4
.L_15:
        /*0060*/ 	.byte	0x04, 0x2f
        /*0062*/ 	.short	(.L_17 - .L_16)
	.align		4
.L_16:
        /*0064*/ 	.word	index@(_Z14_unpack_sparsePKdPKlS2_Pdiiiii)
        /*0068*/ 	.word	0x00000010


	//----- nvinfo : EIATTR_FRAME_SIZE
	.align		4
.L_17:
        /*006c*/ 	.byte	0x04, 0x11
        /*006e*/ 	.short	(.L_19 - .L_18)
	.align		4
.L_18:
        /*0070*/ 	.word	index@(_Z14_unpack_sparsePKdPKlS2_Pdiiiii)
        /*0074*/ 	.word	0x00000000


	//----- nvinfo : EIATTR_MIN_STACK_SIZE
	.align		4
.L_19:
        /*0078*/ 	.byte	0x04, 0x12
        /*007a*/ 	.short	(.L_21 - .L_20)
	.align		4
.L_20:
        /*007c*/ 	.word	index@(_Z14_unpack_sparsePKdPKlS2_Pdiiiii)
        /*0080*/ 	.word	0x00000000


	//----- nvinfo : EIATTR_MIN_STACK_SIZE
	.align		4
.L_21:
        /*0084*/ 	.byte	0x04, 0x12
        /*0086*/ 	.short	(.L_23 - .L_22)
	.align		4
.L_22:
        /*0088*/ 	.word	index@(_Z18_fill_triu_antisymPdi)
        /*008c*/ 	.word	0x00000000


	//----- nvinfo : EIATTR_MIN_STACK_SIZE
	.align		4
.L_23:
        /*0090*/ 	.byte	0x04, 0x12
        /*0092*/ 	.short	(.L_25 - .L_24)
	.align		4
.L_24:
        /*0094*/ 	.word	index@(_Z14_fill_triu_symPdi)
        /*0098*/ 	.word	0x00000000


	//----- nvinfo : EIATTR_MIN_STACK_SIZE
	.align		4
.L_25:
        /*009c*/ 	.byte	0x04, 0x12
        /*009e*/ 	.short	(.L_27 - .L_26)
	.align		4
.L_26:
        /*00a0*/ 	.word	index@(_Z12_unpack_trilPdS_i)
        /*00a4*/ 	.word	0x00000000


	//----- nvinfo : EIATTR_MIN_STACK_SIZE
	.align		4
.L_27:
        /*00a8*/ 	.byte	0x04, 0x12
        /*00aa*/ 	.short	(.L_29 - .L_28)
	.align		4
.L_28:
        /*00ac*/ 	.word	index@(_Z10_pack_trilPdS_i)
        /*00b0*/ 	.word	0x00000000
.L_29:


//--------------------- .nv.compat                --------------------------
	.section	.nv.compat,"",@"SHT_CUDA_COMPAT_INFO"
	.align	4
        /*0000*/ 	.byte	0x02, 0x09, 0x00, 0x00, 0x02, 0x02, 0x01, 0x00, 0x02, 0x05, 0x05, 0x00, 0x03, 0x07, 0x01, 0x01
        /*0010*/ 	.byte	0x02, 0x03, 0x00, 0x00, 0x02, 0x06, 0x01, 0x00, 0x04, 0x0b, 0x08, 0x00, 0x01, 0x00, 0x00, 0x00
        /*0020*/ 	.byte	0x00, 0x00, 0x00, 0x00


//--------------------- .nv.info._Z14_unpack_sparsePKdPKlS2_Pdiiiii --------------------------
	.section	.nv.info._Z14_unpack_sparsePKdPKlS2_Pdiiiii,"",@"SHT_CUDA_INFO"
	.sectionflags	@""
	.align	4


	//----- nvinfo : EIATTR_CUDA_API_VERSION
	.align		4
        /*0000*/ 	.byte	0x04, 0x37
        /*0002*/ 	.short	(.L_31 - .L_30)
.L_30:
        /*0004*/ 	.word	0x00000082


	//----- nvinfo : EIATTR_KPARAM_INFO
	.align		4
.L_31:
        /*0008*/ 	.byte	0x04, 0x17
        /*000a*/ 	.short	(.L_33 - .L_32)
.L_32:
        /*000c*/ 	.word	0x00000000
        /*0010*/ 	.short	0x0008
        /*0012*/ 	.short	0x0030
        /*0014*/ 	.byte	0x00, 0xf0, 0x11, 0x00


	//----- nvinfo : EIATTR_KPARAM_INFO
	.align		4
.L_33:
        /*0018*/ 	.byte	0x04, 0x17
        /*001a*/ 	.short	(.L_35 - .L_34)
.L_34:
        /*001c*/ 	.word	0x00000000
        /*0020*/ 	.short	0x0007
        /*0022*/ 	.short	0x002c
        /*0024*/ 	.byte	0x00, 0xf0, 0x11, 0x00


	//----- nvinfo : EIATTR_KPARAM_INFO
	.align		4
.L_35:
        /*0028*/ 	.byte	0x04, 0x17
        /*002a*/ 	.short	(.L_37 - .L_36)
.L_36:
        /*002c*/ 	.word	0x00000000
        /*0030*/ 	.short	0x0006
        /*0032*/ 	.short	0x0028
        /*0034*/ 	.byte	0x00, 0xf0, 0x11, 0x00


	//----- nvinfo : EIATTR_KPARAM_INFO
	.align		4
.L_37:
        /*0038*/ 	.byte	0x04, 0x17
        /*003a*/ 	.short	(.L_39 - .L_38)
.L_38:
        /*003c*/ 	.word	0x00000000
        /*0040*/ 	.short	0x0005
        /*0042*/ 	.short	0x0024
        /*0044*/ 	.byte	0x00, 0xf0, 0x11, 0x00


	//----- nvinfo : EIATTR_KPARAM_INFO
	.align		4
.L_39:
        /*0048*/ 	.byte	0x04, 0x17
        /*004a*/ 	.short	(.L_41 - .L_40)
.L_40:
        /*004c*/ 	.word	0x00000000
        /*0050*/ 	.short	0x0004
        /*0052*/ 	.short	0x0020
        /*0054*/ 	.byte	0x00, 0xf0, 0x11, 0x00


	//----- nvinfo : EIATTR_KPARAM_INFO
	.align		4
.L_41:
        /*0058*/ 	.byte	0x04, 0x17
        /*005a*/ 	.short	(.L_43 - .L_42)
.L_42:
        /*005c*/ 	.word	0x00000000
        /*0060*/ 	.short	0x0003
        /*0062*/ 	.short	0x0018
        /*0064*/ 	.byte	0x00, 0xf5, 0x21, 0x00


	//----- nvinfo : EIATTR_KPARAM_INFO
	.align		4
.L_43:
        /*0068*/ 	.byte	0x04, 0x17
        /*006a*/ 	.short	(.L_45 - .L_44)
.L_44:
        /*006c*/ 	.word	0x00000000
        /*0070*/ 	.short	0x0002
        /*0072*/ 	.short	0x0010
        /*0074*/ 	.byte	0x00, 0xf5, 0x21, 0x00


	//----- nvinfo : EIATTR_KPARAM_INFO
	.align		4
.L_45:
        /*0078*/ 	.byte	0x04, 0x17
        /*007a*/ 	.short	(.L_47 - .L_46)
.L_46:
        /*007c*/ 	.word	0x00000000
        /*0080*/ 	.short	0x0001
        /*0082*/ 	.short	0x0008
        /*0084*/ 	.byte	0x00, 0xf5, 0x21, 0x00


	//----- nvinfo : EIATTR_KPARAM_INFO
	.align		4
.L_47:
        /*0088*/ 	.byte	0x04, 0x17
        /*008a*/ 	.short	(.L_49 - .L_48)
.L_48:
        /*008c*/ 	.word	0x00000000
        /*0090*/ 	.short	0x0000
        /*0092*/ 	.short	0x0000
        /*0094*/ 	.byte	0x00, 0xf5, 0x21, 0x00


	//----- nvinfo : EIATTR_SPARSE_MMA_MASK
	.align		4
.L_49:
        /*0098*/ 	.byte	0x03, 0x50
        /*009a*/ 	.short	0x0000


	//----- nvinfo : EIATTR_MAXREG_COUNT
	.align		4
        /*009c*/ 	.byte	0x03, 0x1b
        /*009e*/ 	.short	0x00ff


	//----- nvinfo : EIATTR_MERCURY_ISA_VERSION
	.align		4
        /*00a0*/ 	.byte	0x03, 0x5f
        /*00a2*/ 	.short	0x0101


	//----- nvinfo : EIATTR_VRC_CTA_INIT_COUNT
	.align		4
        /*00a4*/ 	.byte	0x02, 0x4a
	.zero		1
	.zero		1


	//----- nvinfo : EIATTR_EXIT_INSTR_OFFSETS
	.align		4
        /*00a8*/ 	.byte	0x04, 0x1c
        /*00aa*/ 	.short	(.L_51 - .L_50)


	//   ....[0]....
.L_50:
        /*00ac*/ 	.word	0x000000f0


	//   ....[1]....
        /*00b0*/ 	.word	0x00000290


	//----- nvinfo : EIATTR_CBANK_PARAM_SIZE
	.align		4
.L_51:
        /*00b4*/ 	.byte	0x03, 0x19
        /*00b6*/ 	.short	0x0034


	//----- nvinfo : EIATTR_PARAM_CBANK
	.align		4
        /*00b8*/ 	.byte	0x04, 0x0a
        /*00ba*/ 	.short	(.L_53 - .L_52)
	.align		4
.L_52:
        /*00bc*/ 	.word	index@(.nv.constant0._Z14_unpack_sparsePKdPKlS2_Pdiiiii)
        /*00c0*/ 	.short	0x0380
        /*00c2*/ 	.short	0x0034


	//----- nvinfo : EIATTR_SW_WAR
	.align		4
.L_53:
        /*00c4*/ 	.byte	0x04, 0x36
        /*00c6*/ 	.short	(.L_55 - .L_54)
.L_54:
        /*00c8*/ 	.word	0x00000008
.L_55:


//--------------------- .nv.info._Z18_fill_triu_antisymPdi --------------------------
	.section	.nv.info._Z18_fill_triu_antisymPdi,"",@"SHT_CUDA_INFO"
	.sectionflags	@""
	.align	4


	//----- nvinfo : EIATTR_CUDA_API_VERSION
	.align		4
        /*0000*/ 	.byte	0x04, 0x37
        /*0002*/ 	.short	(.L_57 - .L_56)
.L_56:
        /*0004*/ 	.word	0x00000082


	//----- nvinfo : EIATTR_KPARAM_INFO
	.align		4
.L_57:
        /*0008*/ 	.byte	0x04, 0x17
        /*000a*/ 	.short	(.L_59 - .L_58)
.L_58:
        /*000c*/ 	.word	0x00000000
        /*0010*/ 	.short	0x0001
        /*0012*/ 	.short	0x0008
        /*0014*/ 	.byte	0x00, 0xf0, 0x11, 0x00


	//----- nvinfo : EIATTR_KPARAM_INFO
	.align		4
.L_59:
        /*0018*/ 	.byte	0x04, 0x17
        /*001a*/ 	.short	(.L_61 - .L_60)
.L_60:
        /*001c*/ 	.word	0x00000000
        /*0020*/ 	.short	0x0000
        /*0022*/ 	.short	0x0000
        /*0024*/ 	.byte	0x00, 0xf5, 0x21, 0x00


	//----- nvinfo : EIATTR_SPARSE_MMA_MASK
	.align		4
.L_61:
        /*0028*/ 	.byte	0x03, 0x50
        /*002a*/ 	.short	0x0000


	//----- nvinfo : EIATTR_MAXREG_COUNT
	.align		4
        /*002c*/ 	.byte	0x03, 0x1b
        /*002e*/ 	.short	0x00ff


	//----- nvinfo : EIATTR_MERCURY_ISA_VERSION
	.align		4
        /*0030*/ 	.byte	0x03, 0x5f
        /*0032*/ 	.short	0x0101


	//----- nvinfo : EIATTR_VRC_CTA_INIT_COUNT
	.align		4
        /*0034*/ 	.byte	0x02, 0x4a
	.zero		1
	.zero		1


	//----- nvinfo : EIATTR_EXIT_INSTR_OFFSETS
	.align		4
        /*0038*/ 	.byte	0x04, 0x1c
        /*003a*/ 	.short	(.L_63 - .L_62)


	//   ....[0]....
.L_62:
        /*003c*/ 	.word	0x000000d0


	//   ....[1]....
        /*0040*/ 	.word	0x000001b0


	//----- nvinfo : EIATTR_CBANK_PARAM_SIZE
	.align		4
.L_63:
        /*0044*/ 	.byte	0x03, 0x19
        /*0046*/ 	.short	0x000c


	//----- nvinfo : EIATTR_PARAM_CBANK
	.align		4
        /*0048*/ 	.byte	0x04, 0x0a
        /*004a*/ 	.short	(.L_65 - .L_64)
	.align		4
.L_64:
        /*004c*/ 	.word	index@(.nv.constant0._Z18_fill_triu_antisymPdi)
        /*0050*/ 	.short	0x0380
        /*0052*/ 	.short	0x000c


	//----- nvinfo : EIATTR_SW_WAR
	.align		4
.L_65:
        /*0054*/ 	.byte	0x04, 0x36
        /*0056*/ 	.short	(.L_67 - .L_66)
.L_66:
        /*0058*/ 	.word	0x00000008
.L_67:


//--------------------- .nv.info._Z14_fill_triu_symPdi --------------------------
	.section	.nv.info._Z14_fill_triu_symPdi,"",@"SHT_CUDA_INFO"
	.sectionflags	@""
	.align	4


	//----- nvinfo : EIATTR_CUDA_API_VERSION
	.align		4
        /*0000*/ 	.byte	0x04, 0x37
        /*0002*/ 	.short	(.L_69 - .L_68)
.L_68:
        /*0004*/ 	.word	0x00000082


	//----- nvinfo : EIATTR_KPARAM_INFO
	.align		4
.L_69:
        /*0008*/ 	.byte	0x04, 0x17
        /*000a*/ 	.short	(.L_71 - .L_70)
.L_70:
        /*000c*/ 	.word	0x00000000
        /*0010*/ 	.short	0x0001
        /*0012*/ 	.short	0x0008
        /*0014*/ 	.byte	0x00, 0xf0, 0x11, 0x00


	//----- nvinfo : EIATTR_KPARAM_INFO
	.align		4
.L_71:
        /*0018*/ 	.byte	0x04, 0x17
        /*001a*/ 	.short	(.L_73 - .L_72)
.L_72:
        /*001c*/ 	.word	0x00000000
        /*0020*/ 	.short	0x0000
        /*0022*/ 	.short	0x0000
        /*0024*/ 	.byte	0x00, 0xf5, 0x21, 0x00


	//----- nvinfo : EIATTR_SPARSE_MMA_MASK
	.align		4
.L_73:
        /*0028*/ 	.byte	0x03, 0x50
        /*002a*/ 	.short	0x0000


	//----- nvinfo : EIATTR_MAXREG_COUNT
	.align		4
        /*002c*/ 	.byte	0x03, 0x1b
        /*002e*/ 	.short	0x00ff


	//----- nvinfo : EIATTR_MERCURY_ISA_VERSION
	.align		4
        /*0030*/ 	.byte	0x03, 0x5f
        /*0032*/ 	.short	0x0101


	//----- nvinfo : EIATTR_VRC_CTA_INIT_COUNT
	.align		4
        /*0034*/ 	.byte	0x02, 0x4a
	.zero		1
	.zero		1


	//----- nvinfo : EIATTR_EXIT_INSTR_OFFSETS
	.align		4
        /*0038*/ 	.byte	0x04, 0x1c
        /*003a*/ 	.short	(.L_75 - .L_74)


	//   ....[0]....
.L_74:
        /*003c*/ 	.word	0x000000d0


	//   ....[1]....
        /*0040*/ 	.word	0x000001a0


	//----- nvinfo : EIATTR_CBANK_PARAM_SIZE
	.align		4
.L_75:
        /*0044*/ 	.byte	0x03, 0x19
        /*0046*/ 	.short	0x000c


	//----- nvinfo : EIATTR_PARAM_CBANK
	.align		4
        /*0048*/ 	.byte	0x04, 0x0a
        /*004a*/ 	.short	(.L_77 - .L_76)
	.align		4
.L_76:
        /*004c*/ 	.word	index@(.nv.constant0._Z14_fill_triu_symPdi)
        /*0050*/ 	.short	0x0380
        /*0052*/ 	.short	0x000c


	//----- nvinfo : EIATTR_SW_WAR
	.align		4
.L_77:
        /*0054*/ 	.byte	0x04, 0x36
        /*0056*/ 	.short	(.L_79 - .L_78)
.L_78:
        /*0058*/ 	.word	0x00000008
.L_79:


//--------------------- .nv.info._Z12_unpack_trilPdS_i --------------------------
	.section	.nv.info._Z12_unpack_trilPdS_i,"",@"SHT_CUDA_INFO"
	.sectionflags	@""
	.align	4


	//----- nvinfo : EIATTR_CUDA_API_VERSION
	.align		4
        /*0000*/ 	.byte	0x04, 0x37
        /*0002*/ 	.short	(.L_81 - .L_80)
.L_80:
        /*0004*/ 	.word	0x00000082


	//----- nvinfo : EIATTR_KPARAM_INFO
	.align		4
.L_81:
        /*0008*/ 	.byte	0x04, 0x17
        /*000a*/ 	.short	(.L_83 - .L_82)
.L_82:
        /*000c*/ 	.word	0x00000000
        /*0010*/ 	.short	0x0002
        /*0012*/ 	.short	0x0010
        /*0014*/ 	.byte	0x00, 0xf0, 0x11, 0x00


	//----- nvinfo : EIATTR_KPARAM_INFO
	.align		4
.L_83:
        /*0018*/ 	.byte	0x04, 0x17
        /*001a*/ 	.short	(.L_85 - .L_84)
.L_84:
        /*001c*/ 	.word	0x00000000
        /*0020*/ 	.short	0x0001
        /*0022*/ 	.short	0x0008
        /*0024*/ 	.byte	0x00, 0xf5, 0x21, 0x00


	//----- nvinfo : EIATTR_KPARAM_INFO
	.align		4
.L_85:
        /*0028*/ 	.byte	0x04, 0x17
        /*002a*/ 	.short	(.L_87 - .L_86)
.L_86:
        /*002c*/ 	.word	0x00000000
        /*0030*/ 	.short	0x0000
        /*0032*/ 	.short	0x0000
        /*0034*/ 	.byte	0x00, 0xf5, 0x21, 0x00


	//----- nvinfo : EIATTR_SPARSE_MMA_MASK
	.align		4
.L_87:
        /*0038*/ 	.byte	0x03, 0x50
        /*003a*/ 	.short	0x0000


	//----- nvinfo : EIATTR_MAXREG_COUNT
	.align		4
        /*003c*/ 	.byte	0x03, 0x1b
        /*003e*/ 	.short	0x00ff


	//----- nvinfo : EIATTR_MERCURY_ISA_VERSION
	.align		4
        /*0040*/ 	.byte	0x03, 0x5f
        /*0042*/ 	.short	0x0101


	//----- nvinfo : EIATTR_VRC_CTA_INIT_COUNT
	.align		4
        /*0044*/ 	.byte	0x02, 0x4a
	.zero		1
	.zero		1


	//----- nvinfo : EIATTR_EXIT_INSTR_OFFSETS
	.align		4
        /*0048*/ 	.byte	0x04, 0x1c
        /*004a*/ 	.short	(.L_89 - .L_88)


	//   ....[0]....
.L_88:
        /*004c*/ 	.word	0x000000d0


	//   ....[1]....
        /*0050*/ 	.word	0x000001e0


	//----- nvinfo : EIATTR_CBANK_PARAM_SIZE
	.align		4
.L_89:
        /*0054*/ 	.byte	0x03, 0x19
        /*0056*/ 	.short	0x0014


	//----- nvinfo : EIATTR_PARAM_CBANK
	.align		4
        /*0058*/ 	.byte	0x04, 0x0a
        /*005a*/ 	.short	(.L_91 - .L_90)
	.align		4
.L_90:
        /*005c*/ 	.word	index@(.nv.constant0._Z12_unpack_trilPdS_i)
        /*0060*/ 	.short	0x0380
        /*0062*/ 	.short	0x0014


	//----- nvinfo : EIATTR_SW_WAR
	.align		4
.L_91:
        /*0064*/ 	.byte	0x04, 0x36
        /*0066*/ 	.short	(.L_93 - .L_92)
.L_92:
        /*0068*/ 	.word	0x00000008
.L_93:


//--------------------- .nv.info._Z10_pack_trilPdS_i --------------------------
	.section	.nv.info._Z10_pack_trilPdS_i,"",@"SHT_CUDA_INFO"
	.sectionflags	@""
	.align	4


	//----- nvinfo : EIATTR_CUDA_API_VERSION
	.align		4
        /*0000*/ 	.byte	0x04, 0x37
        /*0002*/ 	.short	(.L_95 - .L_94)
.L_94:
        /*0004*/ 	.word	0x00000082


	//----- nvinfo : EIATTR_KPARAM_INFO
	.align		4
.L_95:
        /*0008*/ 	.byte	0x04, 0x17
        /*000a*/ 	.short	(.L_97 - .L_96)
.L_96:
        /*000c*/ 	.word	0x00000000
        /*0010*/ 	.short	0x0002
        /*0012*/ 	.short	0x0010
        /*0014*/ 	.byte	0x00, 0xf0, 0x11, 0x00


	//----- nvinfo : EIATTR_KPARAM_INFO
	.align		4
.L_97:
        /*0018*/ 	.byte	0x04, 0x17
        /*001a*/ 	.short	(.L_99 - .L_98)
.L_98:
        /*001c*/ 	.word	0x00000000
        /*0020*/ 	.short	0x0001
        /*0022*/ 	.short	0x0008
        /*0024*/ 	.byte	0x00, 0xf5, 0x21, 0x00


	//----- nvinfo : EIATTR_KPARAM_INFO
	.align		4
.L_99:
        /*0028*/ 	.byte	0x04, 0x17
        /*002a*/ 	.short	(.L_101 - .L_100)
.L_100:
        /*002c*/ 	.word	0x00000000
        /*0030*/ 	.short	0x0000
        /*0032*/ 	.short	0x0000
        /*0034*/ 	.byte	0x00, 0xf5, 0x21, 0x00


	//----- nvinfo : EIATTR_SPARSE_MMA_MASK
	.align		4
.L_101:
        /*0038*/ 	.byte	0x03, 0x50
        /*003a*/ 	.short	0x0000


	//----- nvinfo : EIATTR_MAXREG_COUNT
	.align		4
        /*003c*/ 	.byte	0x03, 0x1b
        /*003e*/ 	.short	0x00ff


	//----- nvinfo : EIATTR_MERCURY_ISA_VERSION
	.align		4
        /*0040*/ 	.byte	0x03, 0x5f
        /*0042*/ 	.short	0x0101


	//----- nvinfo : EIATTR_VRC_CTA_INIT_COUNT
	.align		4
        /*0044*/ 	.byte	0x02, 0x4a
	.zero		1
	.zero		1


	//----- nvinfo : EIATTR_EXIT_INSTR_OFFSETS
	.align		4
        /*0048*/ 	.byte	0x04, 0x1c
        /*004a*/ 	.short	(.L_103 - .L_102)


	//   ....[0]....
.L_102:
        /*004c*/ 	.word	0x000000d0


	//   ....[1]....
        /*0050*/ 	.word	0x000001e0


	//----- nvinfo : EIATTR_CBANK_PARAM_SIZE
	.align		4
.L_103:
        /*0054*/ 	.byte	0x03, 0x19
        /*0056*/ 	.short	0x0014


	//----- nvinfo : EIATTR_PARAM_CBANK
	.align		4
        /*0058*/ 	.byte	0x04, 0x0a
        /*005a*/ 	.short	(.L_105 - .L_104)
	.align		4
.L_104:
        /*005c*/ 	.word	index@(.nv.constant0._Z10_pack_trilPdS_i)
        /*0060*/ 	.short	0x0380
        /*0062*/ 	.short	0x0014


	//----- nvinfo : EIATTR_SW_WAR
	.align		4
.L_105:
        /*0064*/ 	.byte	0x04, 0x36
        /*0066*/ 	.short	(.L_107 - .L_106)
.L_106:
        /*0068*/ 	.word	0x00000008
.L_107:


//--------------------- .nv.callgraph             --------------------------
	.section	.nv.callgraph,"",@"SHT_CUDA_CALLGRAPH"
	.align	4
	.sectionentsize	8
	.align		4
        /*0000*/ 	.word	0x00000000
	.align		4
        /*0004*/ 	.word	0xffffffff
	.align		4
        /*0008*/ 	.word	0x00000000
	.align		4
        /*000c*/ 	.word	0xfffffffe
	.align		4
        /*0010*/ 	.word	0x00000000
	.align		4
        /*0014*/ 	.word	0xfffffffd
	.align		4
        /*0018*/ 	.word	0x00000000
	.align		4
        /*001c*/ 	.word	0xfffffffc


//--------------------- .text._Z14_unpack_sparsePKdPKlS2_Pdiiiii --------------------------
	.section	.text._Z14_unpack_sparsePKdPKlS2_Pdiiiii,"ax",@progbits
	.align	128
.text._Z14_unpack_sparsePKdPKlS2_Pdiiiii:
        .type           _Z14_unpack_sparsePKdPKlS2_Pdiiiii,@function
        .size           _Z14_unpack_sparsePKdPKlS2_Pdiiiii,(.L_x_5 - _Z14_unpack_sparsePKdPKlS2_Pdiiiii)
        .other          _Z14_unpack_sparsePKdPKlS2_Pdiiiii,@"STO_CUDA_ENTRY STV_DEFAULT"
_Z14_unpack_sparsePKdPKlS2_Pdiiiii:
[----:B------:R-:W-:Y:S01]  /*0000*/  LDC R1, c[0x0][0x37c] ;  /* 0x0000df00ff017b82 */ /* 0x000fe20000000800 */
[----:B------:R-:W0:Y:S07]  /*0010*/  S2R R3, SR_TID.Y ;  /* 0x0000000000037919 */ /* 0x000e2e0000002200 */
[----:B------:R-:W1:Y:S01]  /*0020*/  LDC R9, c[0x0][0x360] ;  /* 0x0000d800ff097b82 */ /* 0x000e620000000800 */
[----:B------:R-:W2:Y:S01]  /*0030*/  LDCU UR8, c[0x0][0x3ac] ;  /* 0x00007580ff0877ac */ /* 0x000ea20008000800 */
[----:B------:R-:W1:Y:S01]  /*0040*/  S2R R2, SR_TID.X ;  /* 0x0000000000027919 */ /* 0x000e620000002100 */
[----:B------:R-:W3:Y:S05]  /*0050*/  LDCU UR9, c[0x0][0x3b0] ;  /* 0x00007600ff0977ac */ /* 0x000eea0008000800 */
[----:B------:R-:W0:Y:S01]  /*0060*/  S2UR UR5, SR_CTAID.Y ;  /* 0x00000000000579c3 */ /* 0x000e220000002600 */
[----:B------:R-:W4:Y:S07]  /*0070*/  LDCU UR6, c[0x0][0x3a4] ;  /* 0x00007480ff0677ac */ /* 0x000f2e0008000800 */
[----:B------:R-:W0:Y:S08]  /*0080*/  LDC R0, c[0x0][0x364] ;  /* 0x0000d900ff007b82 */ /* 0x000e300000000800 */
[----:B------:R-:W1:Y:S01]  /*0090*/  S2UR UR4, SR_CTAID.X ;  /* 0x00000000000479c3 */ /* 0x000e620000002500 */
[----:B0-----:R-:W-:-:S05]  /*00a0*/  IMAD R0, R0, UR5, R3 ;  /* 0x0000000500007c24 */ /* 0x001fca000f8e0203 */
[----:B--2---:R-:W-:Y:S01]  /*00b0*/  IADD3 R8, PT, PT, R0, UR8, RZ ;  /* 0x0000000800087c10 */ /* 0x004fe2000fffe0ff */
[----:B-1----:R-:W-:-:S03]  /*00c0*/  IMAD R9, R9, UR4, R2 ;  /* 0x0000000409097c24 */ /* 0x002fc6000f8e0202 */
[----:B---3--:R-:W-:-:S04]  /*00d0*/  ISETP.GE.AND P0, PT, R8, UR9, PT ;  /* 0x0000000908007c0c */ /* 0x008fc8000bf06270 */
[----:B----4-:R-:W-:-:S13]  /*00e0*/  ISETP.GE.OR P0, PT, R9, UR6, P0 ;  /* 0x0000000609007c0c */ /* 0x010fda0008706670 */
[----:B------:R-:W-:Y:S05]  /*00f0*/  @P0 EXIT ;  /* 0x000000000000094d */ /* 0x000fea0003800000 */
[----:B------:R-:W0:Y:S01]  /*0100*/  LDC.64 R2, c[0x0][0x388] ;  /* 0x0000e200ff027b82 */ /* 0x000e220000000a00 */
[----:B------:R-:W1:Y:S01]  /*0110*/  LDCU.64 UR6, c[0x0][0x358] ;  /* 0x00006b00ff0677ac */ /* 0x000e620008000a00 */
[----:B------:R-:W2:Y:S06]  /*0120*/  LDCU UR4, c[0x0][0x3a8] ;  /* 0x00007500ff0477ac */ /* 0x000eac0008000800 */
[----:B------:R-:W3:Y:S01]  /*0130*/  LDC.64 R4, c[0x0][0x390] ;  /* 0x0000e400ff047b82 */ /* 0x000ee20000000a00 */
[----:B------:R-:W4:Y:S07]  /*0140*/  LDCU UR5, c[0x0][0x3a0] ;  /* 0x00007400ff0577ac */ /* 0x000f2e0008000800 */
[----:B------:R-:W5:Y:S01]  /*0150*/  LDC.64 R6, c[0x0][0x380] ;  /* 0x0000e000ff067b82 */ /* 0x000f620000000a00 */
[----:B0-----:R-:W-:-:S06]  /*0160*/  IMAD.WIDE R2, R9, 0x8, R2 ;  /* 0x0000000809027825 */ /* 0x001fcc00078e0202 */
[----:B-1----:R-:W4:Y:S01]  /*0170*/  LDG.E R2, desc[UR6][R2.64] ;  /* 0x0000000602027981 */ /* 0x002f22000c1e1900 */
[----:B---3--:R-:W-:-:S06]  /*0180*/  IMAD.WIDE R4, R9, 0x8, R4 ;  /* 0x0000000809047825 */ /* 0x008fcc00078e0204 */
[----:B------:R-:W3:Y:S01]  /*0190*/  LDG.E R4, desc[UR6][R4.64] ;  /* 0x0000000604047981 */ /* 0x000ee2000c1e1900 */
[----:B--2---:R-:W-:-:S04]  /*01a0*/  IMAD R9, R9, UR4, R8 ;  /* 0x0000000409097c24 */ /* 0x004fc8000f8e0208 */
[----:B-----5:R-:W-:Y:S02]  /*01b0*/  IMAD.WIDE R6, R9, 0x8, R6 ;  /* 0x0000000809067825 */ /* 0x020fe400078e0206 */
[----:B------:R-:W0:Y:S04]  /*01c0*/  LDC.64 R8, c[0x0][0x398] ;  /* 0x0000e600ff087b82 */ /* 0x000e280000000a00 */
[----:B------:R-:W2:Y:S01]  /*01d0*/  LDG.E.64 R6, desc[UR6][R6.64] ;  /* 0x0000000606067981 */ /* 0x000ea2000c1e1b00 */
[----:B------:R-:W-:-:S06]  /*01e0*/  UIADD3 UR4, UPT, UPT, -UR8, UR9, URZ ;  /* 0x0000000908047290 */ /* 0x000fcc000fffe1ff */
[----:B----4-:R-:W-:Y:S02]  /*01f0*/  IMAD R11, R2, UR4, RZ ;  /* 0x00000004020b7c24 */ /* 0x010fe4000f8e02ff */
[----:B---3--:R-:W-:-:S03]  /*0200*/  IMAD R13, R4, UR4, RZ ;  /* 0x00000004040d7c24 */ /* 0x008fc6000f8e02ff */
[C---:B------:R-:W-:Y:S02]  /*0210*/  IADD3 R10, PT, PT, R0.reuse, R11, RZ ;  /* 0x0000000b000a7210 */ /* 0x040fe40007ffe0ff */
[----:B------:R-:W-:-:S03]  /*0220*/  IADD3 R0, PT, PT, R0, R13, RZ ;  /* 0x0000000d00007210 */ /* 0x000fc60007ffe0ff */
[----:B------:R-:W-:Y:S02]  /*0230*/  IMAD R3, R13, UR5, R10 ;  /* 0x000000050d037c24 */ /* 0x000fe4000f8e020a */
[----:B------:R-:W-:Y:S02]  /*0240*/  IMAD R5, R11, UR5, R0 ;  /* 0x000000050b057c24 */ /* 0x000fe4000f8e0200 */
[----:B0-----:R-:W-:-:S04]  /*0250*/  IMAD.WIDE R2, R3, 0x8, R8 ;  /* 0x0000000803027825 */ /* 0x001fc800078e0208 */
[----:B------:R-:W-:Y:S01]  /*0260*/  IMAD.WIDE R4, R5, 0x8, R8 ;  /* 0x0000000805047825 */ /* 0x000fe200078e0208 */
[----:B--2---:R-:W-:Y:S04]  /*0270*/  STG.E.64 desc[UR6][R2.64], R6 ;  /* 0x0000000602007986 */ /* 0x004fe8000c101b06 */
[----:B------:R-:W-:Y:S01]  /*0280*/  STG.E.64 desc[UR6][R4.64], R6 ;  /* 0x0000000604007986 */ /* 0x000fe2000c101b06 */
[----:B------:R-:W-:Y:S05]  /*0290*/  EXIT ;  /* 0x000000000000794d */ /* 0x000fea0003800000 */
.L_x_0:
[----:B------:R-:W-:-:S00]  /*02a0*/  BRA `(.L_x_0) ;  /* 0xfffffffc00fc7947 */ /* 0x000fc0000383ffff */
[----:B------:R-:W-:-:S00]  /*02b0*/  NOP ;  /* 0x0000000000007918 */ /* 0x000fc00000000000 */
        /* <DEDUP_REMOVED lines=12> */
.L_x_5:


//--------------------- .text._Z18_fill_triu_antisymPdi --------------------------
	.section	.text._Z18_fill_triu_antisymPdi,"ax",@progbits
	.align	128
.text._Z18_fill_triu_antisymPdi:
        .type           _Z18_fill_triu_antisymPdi,@function
        .size           _Z18_fill_triu_antisymPdi,(.L_x_6 - _Z18_fill_triu_antisymPdi)
        .other          _Z18_fill_triu_antisymPdi,@"STO_CUDA_ENTRY STV_DEFAULT"
_Z18_fill_triu_antisymPdi:
[----:B------:R-:W-:Y:S01]  /*0000*/  LDC R1, c[0x0][0x37c] ;  /* 0x0000df00ff017b82 */ /* 0x000fe20000000800 */
[----:B------:R-:W0:Y:S07]  /*0010*/  S2R R3, SR_TID.X ;  /* 0x0000000000037919 */ /* 0x000e2e0000002100 */
[----:B------:R-:W0:Y:S01]  /*0020*/  LDC R0, c[0x0][0x360] ;  /* 0x0000d800ff007b82 */ /* 0x000e220000000800 */
[----:B------:R-:W1:Y:S01]  /*0030*/  LDCU UR6, c[0x0][0x388] ;  /* 0x00007100ff0677ac */ /* 0x000e620008000800 */
[----:B------:R-:W2:Y:S06]  /*0040*/  S2R R2, SR_TID.Y ;  /* 0x0000000000027919 */ /* 0x000eac0000002200 */
[----:B------:R-:W0:Y:S08]  /*0050*/  S2UR UR4, SR_CTAID.X ;  /* 0x00000000000479c3 */ /* 0x000e300000002500 */
[----:B------:R-:W2:Y:S08]  /*0060*/  S2UR UR5, SR_CTAID.Y ;  /* 0x00000000000579c3 */ /* 0x000eb00000002600 */
[----:B------:R-:W2:Y:S01]  /*0070*/  LDC R7, c[0x0][0x364] ;  /* 0x0000d900ff077b82 */ /* 0x000ea20000000800 */
[----:B0-----:R-:W-:-:S02]  /*0080*/  IMAD R0, R0, UR4, R3 ;  /* 0x0000000400007c24 */ /* 0x001fc4000f8e0203 */
[----:B--2---:R-:W-:-:S05]  /*0090*/  IMAD R7, R7, UR5, R2 ;  /* 0x0000000507077c24 */ /* 0x004fca000f8e0202 */
[----:B------:R-:W-:-:S04]  /*00a0*/  VIMNMX R2, PT, PT, R0, R7, !PT ;  /* 0x0000000700027248 */ /* 0x000fc80007fe0100 */
[----:B-1----:R-:W-:-:S04]  /*00b0*/  ISETP.GE.AND P0, PT, R2, UR6, PT ;  /* 0x0000000602007c0c */ /* 0x002fc8000bf06270 */
[----:B------:R-:W-:-:S13]  /*00c0*/  ISETP.GE.OR P0, PT, R7, R0, P0 ;  /* 0x000000000700720c */ /* 0x000fda0000706670 */
[----:B------:R-:W-:Y:S05]  /*00d0*/  @P0 EXIT ;  /* 0x000000000000094d */ /* 0x000fea0003800000 */
[----:B------:R-:W0:Y:S01]  /*00e0*/  S2R R6, SR_CTAID.Z ;  /* 0x0000000000067919 */ /* 0x000e220000002700 */
[----:B------:R-:W1:Y:S01]  /*00f0*/  LDC.64 R4, c[0x0][0x380] ;  /* 0x0000e000ff047b82 */ /* 0x000e620000000a00 */
[----:B------:R-:W2:Y:S01]  /*0100*/  LDCU.64 UR4, c[0x0][0x358] ;  /* 0x00006b00ff0477ac */ /* 0x000ea20008000a00 */
[----:B------:R-:W-:Y:S02]  /*0110*/  IMAD R3, R0, UR6, R7 ;  /* 0x0000000600037c24 */ /* 0x000fe4000f8e0207 */
[----:B0-----:R-:W-:-:S04]  /*0120*/  IMAD R6, R6, UR6, RZ ;  /* 0x0000000606067c24 */ /* 0x001fc8000f8e02ff */
[----:B------:R-:W-:-:S04]  /*0130*/  IMAD R3, R6, UR6, R3 ;  /* 0x0000000606037c24 */ /* 0x000fc8000f8e0203 */
[----:B-1----:R-:W-:-:S06]  /*0140*/  IMAD.WIDE.U32 R2, R3, 0x8, R4 ;  /* 0x0000000803027825 */ /* 0x002fcc00078e0004 */
[----:B--2---:R-:W2:Y:S01]  /*0150*/  LDG.E.64 R2, desc[UR4][R2.64] ;  /* 0x0000000402027981 */ /* 0x004ea2000c1e1b00 */
[----:B------:R-:W-:-:S04]  /*0160*/  IMAD R7, R7, UR6, R0 ;  /* 0x0000000607077c24 */ /* 0x000fc8000f8e0200 */
[----:B------:R-:W-:-:S04]  /*0170*/  IMAD R9, R6, UR6, R7 ;  /* 0x0000000606097c24 */ /* 0x000fc8000f8e0207 */
[----:B------:R-:W-:Y:S01]  /*0180*/  IMAD.WIDE.U32 R4, R9, 0x8, R4 ;  /* 0x0000000809047825 */ /* 0x000fe200078e0004 */
[----:B--2---:R-:W-:-:S07]  /*0190*/  DADD R6, -RZ, -R2 ;  /* 0x00000000ff067229 */ /* 0x004fce0000000902 */
[----:B------:R-:W-:Y:S01]  /*01a0*/  STG.E.64 desc[UR4][R4.64], R6 ;  /* 0x0000000604007986 */ /* 0x000fe2000c101b04 */
[----:B------:R-:W-:Y:S05]  /*01b0*/  EXIT ;  /* 0x000000000000794d */ /* 0x000fea0003800000 */
.L_x_1:
        /* <DEDUP_REMOVED lines=12> */
.L_x_6:


//--------------------- .text._Z14_fill_triu_symPdi --------------------------
	.section	.text._Z14_fill_triu_symPdi,"ax",@progbits
	.align	128
.text._Z14_fill_triu_symPdi:
        .type           _Z14_fill_triu_symPdi,@function
        .size           _Z14_fill_triu_symPdi,(.L_x_7 - _Z14_fill_triu_symPdi)
        .other          _Z14_fill_triu_symPdi,@"STO_CUDA_ENTRY STV_DEFAULT"
_Z14_fill_triu_symPdi:
        /* <DEDUP_REMOVED lines=24> */
[----:B------:R-:W-:-:S05]  /*0180*/  IMAD.WIDE.U32 R4, R7, 0x8, R4 ;  /* 0x0000000807047825 */ /* 0x000fca00078e0004 */
[----:B--2---:R-:W-:Y:S01]  /*0190*/  STG.E.64 desc[UR4][R4.64], R2 ;  /* 0x0000000204007986 */ /* 0x004fe2000c101b04 */
[----:B------:R-:W-:Y:S05]  /*01a0*/  EXIT ;  /* 0x000000000000794d */ /* 0x000fea0003800000 */
.L_x_2:
        /* <DEDUP_REMOVED lines=13> */
.L_x_7:


//--------------------- .text._Z12_unpack_trilPdS_i --------------------------
	.section	.text._Z12_unpack_trilPdS_i,"ax",@progbits
	.align	128
.text._Z12_unpack_trilPdS_i:
        .type           _Z12_unpack_trilPdS_i,@function
        .size           _Z12_unpack_trilPdS_i,(.L_x_8 - _Z12_unpack_trilPdS_i)
        .other          _Z12_unpack_trilPdS_i,@"STO_CUDA_ENTRY STV_DEFAULT"
_Z12_unpack_trilPdS_i:
        /* <DEDUP_REMOVED lines=12> */
[----:B------:R-:W-:-:S13]  /*00c0*/  ISETP.LT.OR P0, PT, R7, R0, P0 ;  /* 0x000000000700720c */ /* 0x000fda0000701670 */
[----:B------:R-:W-:Y:S05]  /*00d0*/  @P0 EXIT ;  /* 0x000000000000094d */ /* 0x000fea0003800000 */
[----:B------:R-:W0:Y:S01]  /*00e0*/  S2R R6, SR_CTAID.Z ;  /* 0x0000000000067919 */ /* 0x000e220000002700 */
[----:B------:R-:W1:Y:S01]  /*00f0*/  LDC.64 R2, c[0x0][0x380] ;  /* 0x0000e000ff027b82 */ /* 0x000e620000000a00 */
[----:B------:R-:W-:Y:S01]  /*0100*/  UIMAD UR4, UR8, UR8, UR8 ;  /* 0x00000008080472a4 */ /* 0x000fe2000f8e0208 */
[----:B------:R-:W-:Y:S01]  /*0110*/  IMAD R5, R7, R7, R7 ;  /* 0x0000000707057224 */ /* 0x000fe200078e0207 */
[----:B------:R-:W2:Y:S02]  /*0120*/  LDCU.64 UR6, c[0x0][0x358] ;  /* 0x00006b00ff0677ac */ /* 0x000ea40008000a00 */
[----:B------:R-:W-:Y:S02]  /*0130*/  ULEA.HI UR4, UR4, UR4, URZ, 0x1 ;  /* 0x0000000404047291 */ /* 0x000fe4000f8f08ff */
[----:B------:R-:W-:Y:S02]  /*0140*/  LEA.HI R5, R5, R0, RZ, 0x1f ;  /* 0x0000000005057211 */ /* 0x000fe400078ff8ff */
[----:B------:R-:W-:-:S06]  /*0150*/  USHF.R.S32.HI UR4, URZ, 0x1, UR4 ;  /* 0x00000001ff047899 */ /* 0x000fcc0008011404 */
[----:B0-----:R-:W-:-:S04]  /*0160*/  IMAD R5, R6, UR4, R5 ;  /* 0x0000000406057c24 */ /* 0x001fc8000f8e0205 */
[----:B-1----:R-:W-:Y:S02]  /*0170*/  IMAD.WIDE R2, R5, 0x8, R2 ;  /* 0x0000000805027825 */ /* 0x002fe400078e0202 */
[----:B------:R-:W0:Y:S04]  /*0180*/  LDC.64 R4, c[0x0][0x388] ;  /* 0x0000e200ff047b82 */ /* 0x000e280000000a00 */
[----:B--2---:R-:W2:Y:S01]  /*0190*/  LDG.E.64 R2, desc[UR6][R2.64] ;  /* 0x0000000602027981 */ /* 0x004ea2000c1e1b00 */
[----:B------:R-:W-:-:S04]  /*01a0*/  IMAD R7, R6, UR8, R7 ;  /* 0x0000000806077c24 */ /* 0x000fc8000f8e0207 */
[----:B------:R-:W-:-:S04]  /*01b0*/  IMAD R7, R7, UR8, R0 ;  /* 0x0000000807077c24 */ /* 0x000fc8000f8e0200 */
[----:B0-----:R-:W-:-:S05]  /*01c0*/  IMAD.WIDE R4, R7, 0x8, R4 ;  /* 0x0000000807047825 */ /* 0x001fca00078e0204 */
[----:B--2---:R-:W-:Y:S01]  /*01d0*/  STG.E.64 desc[UR6][R4.64], R2 ;  /* 0x0000000204007986 */ /* 0x004fe2000c101b06 */
[----:B------:R-:W-:Y:S05]  /*01e0*/  EXIT ;  /* 0x000000000000794d */ /* 0x000fea0003800000 */
.L_x_3:
        /* <DEDUP_REMOVED lines=9> */
.L_x_8:


//--------------------- .text._Z10_pack_trilPdS_i --------------------------
	.section	.text._Z10_pack_trilPdS_i,"ax",@progbits
	.align	128
.text._Z10_pack_trilPdS_i:
        .type           _Z10_pack_trilPdS_i,@function
        .size           _Z10_pack_trilPdS_i,(.L_x_9 - _Z10_pack_trilPdS_i)
        .other          _Z10_pack_trilPdS_i,@"STO_CUDA_ENTRY STV_DEFAULT"
_Z10_pack_trilPdS_i:
        /* <DEDUP_REMOVED lines=16> */
[----:B------:R-:W2:Y:S01]  /*0100*/  LDCU.64 UR6, c[0x0][0x358] ;  /* 0x00006b00ff0677ac */ /* 0x000ea20008000a00 */
[----:B0-----:R-:W-:-:S04]  /*0110*/  IMAD R5, R6, UR8, R7 ;  /* 0x0000000806057c24 */ /* 0x001fc8000f8e0207 */
[----:B------:R-:W-:-:S04]  /*0120*/  IMAD R5, R5, UR8, R0 ;  /* 0x0000000805057c24 */ /* 0x000fc8000f8e0200 */
[----:B-1----:R-:W-:Y:S02]  /*0130*/  IMAD.WIDE R2, R5, 0x8, R2 ;  /* 0x0000000805027825 */ /* 0x002fe400078e0202 */
[----:B------:R-:W0:Y:S04]  /*0140*/  LDC.64 R4, c[0x0][0x380] ;  /* 0x0000e000ff047b82 */ /* 0x000e280000000a00 */
[----:B--2---:R-:W2:Y:S01]  /*0150*/  LDG.E.64 R2, desc[UR6][R2.64] ;  /* 0x0000000602027981 */ /* 0x004ea2000c1e1b00 */
[----:B------:R-:W-:Y:S01]  /*0160*/  UIMAD UR4, UR8, UR8, UR8 ;  /* 0x00000008080472a4 */ /* 0x000fe2000f8e0208 */
[----:B------:R-:W-:-:S03]  /*0170*/  IMAD R7, R7, R7, R7 ;  /* 0x0000000707077224 */ /* 0x000fc600078e0207 */
[----:B------:R-:W-:Y:S02]  /*0180*/  ULEA.HI UR4, UR4, UR4, URZ, 0x1 ;  /* 0x0000000404047291 */ /* 0x000fe4000f8f08ff */
[----:B------:R-:W-:Y:S02]  /*0190*/  LEA.HI R7, R7, R0, RZ, 0x1f ;  /* 0x0000000007077211 */ /* 0x000fe400078ff8ff */
[----:B------:R-:W-:-:S06]  /*01a0*/  USHF.R.S32.HI UR4, URZ, 0x1, UR4 ;  /* 0x00000001ff047899 */ /* 0x000fcc0008011404 */
[----:B------:R-:W-:-:S04]  /*01b0*/  IMAD R7, R6, UR4, R7 ;  /* 0x0000000406077c24 */ /* 0x000fc8000f8e0207 */
[----:B0-----:R-:W-:-:S05]  /*01c0*/  IMAD.WIDE R4, R7, 0x8, R4 ;  /* 0x0000000807047825 */ /* 0x001fca00078e0204 */
[----:B--2---:R-:W-:Y:S01]  /*01d0*/  STG.E.64 desc[UR6][R4.64], R2 ;  /* 0x0000000204007986 */ /* 0x004fe2000c101b06 */
[----:B------:R-:W-:Y:S05]  /*01e0*/  EXIT ;  /* 0x000000000000794d */ /* 0x000fea0003800000 */
.L_x_4:
        /* <DEDUP_REMOVED lines=9> */
.L_x_9:


//--------------------- .nv.shared.reserved.0     --------------------------
	.section	.nv.shared.reserved.0,"aw",@nobits
	.weak		__nv_reservedSMEM_offset_0_alias
	.size		__nv_reservedSMEM_offset_0_alias, 0, 64
	.other		__nv_reservedSMEM_offset_0_alias,@"STO_CUDA_RESERVED_SHARED STV_DEFAULT"
__nv_reservedSMEM_offset_0_alias:
	.zero		0
	.zero		64


//--------------------- .nv.constant0._Z14_unpack_sparsePKdPKlS2_Pdiiiii --------------------------
	.section	.nv.constant0._Z14_unpack_sparsePKdPKlS2_Pdiiiii,"a",@progbits
	.sectionflags	@""
	.align	4
.nv.constant0._Z14_unpack_sparsePKdPKlS2_Pdiiiii:
	.zero		948


//--------------------- .nv.constant0._Z18_fill_triu_antisymPdi --------------------------
	.section	.nv.constant0._Z18_fill_triu_antisymPdi,"a",@progbits
	.sectionflags	@""
	.align	4
.nv.constant0._Z18_fill_triu_antisymPdi:
	.zero		908


//--------------------- .nv.constant0._Z14_fill_triu_symPdi --------------------------
	.section	.nv.constant0._Z14_fill_triu_symPdi,"a",@progbits
	.sectionflags	@""
	.align	4
.nv.constant0._Z14_fill_triu_symPdi:
	.zero		908


//--------------------- .nv.constant0._Z12_unpack_trilPdS_i --------------------------
	.section	.nv.constant0._Z12_unpack_trilPdS_i,"a",@progbits
	.sectionflags	@""
	.align	4
.nv.constant0._Z12_unpack_trilPdS_i:
	.zero		916


//--------------------- .nv.constant0._Z10_pack_trilPdS_i --------------------------
	.section	.nv.constant0._Z10_pack_trilPdS_i,"a",@progbits
	.sectionflags	@""
	.align	4
.nv.constant0._Z10_pack_trilPdS_i:
	.zero		916


//--------------------- SYMBOLS --------------------------

	.type		.nv.reservedSmem.offset0,@object
	.size		.nv.reservedSmem.offset0,0x4
